//
// Generated by NVIDIA NVVM Compiler
//
// Compiler Build ID: CL-36424714
// Cuda compilation tools, release 13.0, V13.0.88
// Based on NVVM 20.0.0
//

.version 9.0
.target sm_100
.address_size 64

	// .globl	_Z15matrixMulKernelPfS_S_i
.extern .func  (.param .b32 func_retval0) vprintf
(
	.param .b64 vprintf_param_0,
	.param .b64 vprintf_param_1
)
;
.global .align 1 .b8 $str[17] = {115, 117, 109, 32, 105, 115, 32, 58, 32, 37, 102, 32, 32, 32, 124, 32};

.visible .entry _Z15matrixMulKernelPfS_S_i(
	.param .u64 .ptr .align 1 _Z15matrixMulKernelPfS_S_i_param_0,
	.param .u64 .ptr .align 1 _Z15matrixMulKernelPfS_S_i_param_1,
	.param .u64 .ptr .align 1 _Z15matrixMulKernelPfS_S_i_param_2,
	.param .u32 _Z15matrixMulKernelPfS_S_i_param_3
)
{
	.local .align 8 .b8 	__local_depot0[8];
	.reg .b64 	%SP;
	.reg .b64 	%SPL;
	.reg .pred 	%p<11>;
	.reg .b32 	%r<44>;
	.reg .b32 	%f<67>;
	.reg .b64 	%rd<70>;
	.reg .b64 	%fd<2>;

	mov.u64 	%SPL, __local_depot0;
	cvta.local.u64 	%SP, %SPL;
	ld.param.u64 	%rd13, [_Z15matrixMulKernelPfS_S_i_param_0];
	ld.param.u64 	%rd14, [_Z15matrixMulKernelPfS_S_i_param_1];
	ld.param.u32 	%r17, [_Z15matrixMulKernelPfS_S_i_param_3];
	cvta.to.global.u64 	%rd1, %rd14;
	cvta.to.global.u64 	%rd2, %rd13;
	mov.u32 	%r18, %ctaid.y;
	mov.u32 	%r19, %ntid.y;
	mov.u32 	%r20, %tid.y;
	mad.lo.s32 	%r1, %r18, %r19, %r20;
	mov.u32 	%r21, %ctaid.x;
	mov.u32 	%r22, %ntid.x;
	mov.u32 	%r23, %tid.x;
	mad.lo.s32 	%r2, %r21, %r22, %r23;
	max.s32 	%r24, %r1, %r2;
	setp.ge.s32 	%p1, %r24, %r17;
	@%p1 bra 	$L__BB0_14;
	mul.lo.s32 	%r3, %r17, %r1;
	and.b32  	%r4, %r17, 7;
	setp.lt.u32 	%p2, %r17, 8;
	mov.f32 	%f66, 0f00000000;
	mov.b32 	%r42, 0;
	@%p2 bra 	$L__BB0_4;
	and.b32  	%r26, %r17, 2147483640;
	neg.s32 	%r40, %r26;
	mul.wide.s32 	%rd15, %r17, 4;
	add.s64 	%rd3, %rd1, %rd15;
	mul.wide.s32 	%rd16, %r17, 8;
	add.s64 	%rd4, %rd1, %rd16;
	mul.wide.s32 	%rd17, %r17, 12;
	add.s64 	%rd5, %rd1, %rd17;
	mul.wide.s32 	%rd18, %r17, 16;
	add.s64 	%rd6, %rd1, %rd18;
	mul.wide.s32 	%rd19, %r17, 24;
	add.s64 	%rd7, %rd1, %rd19;
	mul.wide.s32 	%rd20, %r17, 28;
	add.s64 	%rd8, %rd1, %rd20;
	mul.wide.u32 	%rd21, %r3, 4;
	add.s64 	%rd22, %rd21, %rd2;
	add.s64 	%rd69, %rd22, 16;
	mov.f32 	%f66, 0f00000000;
	mov.u32 	%r39, %r2;
$L__BB0_3:
	.pragma "nounroll";
	and.b32  	%r42, %r17, 2147483640;
	mul.wide.s32 	%rd23, %r39, 4;
	add.s64 	%rd24, %rd3, %rd23;
	add.s64 	%rd25, %rd4, %rd23;
	add.s64 	%rd26, %rd5, %rd23;
	add.s64 	%rd27, %rd6, %rd23;
	mul.wide.s32 	%rd28, %r17, 20;
	add.s64 	%rd29, %rd1, %rd23;
	add.s64 	%rd30, %rd29, %rd28;
	add.s64 	%rd31, %rd7, %rd23;
	add.s64 	%rd32, %rd8, %rd23;
	ld.global.f32 	%f16, [%rd69+-16];
	ld.global.f32 	%f17, [%rd29];
	fma.rn.f32 	%f18, %f16, %f17, %f66;
	ld.global.f32 	%f19, [%rd69+-12];
	ld.global.f32 	%f20, [%rd24];
	fma.rn.f32 	%f21, %f19, %f20, %f18;
	ld.global.f32 	%f22, [%rd69+-8];
	ld.global.f32 	%f23, [%rd25];
	fma.rn.f32 	%f24, %f22, %f23, %f21;
	ld.global.f32 	%f25, [%rd69+-4];
	ld.global.f32 	%f26, [%rd26];
	fma.rn.f32 	%f27, %f25, %f26, %f24;
	ld.global.f32 	%f28, [%rd69];
	ld.global.f32 	%f29, [%rd27];
	fma.rn.f32 	%f30, %f28, %f29, %f27;
	ld.global.f32 	%f31, [%rd69+4];
	ld.global.f32 	%f32, [%rd30];
	fma.rn.f32 	%f33, %f31, %f32, %f30;
	ld.global.f32 	%f34, [%rd69+8];
	ld.global.f32 	%f35, [%rd31];
	fma.rn.f32 	%f36, %f34, %f35, %f33;
	ld.global.f32 	%f37, [%rd69+12];
	ld.global.f32 	%f38, [%rd32];
	fma.rn.f32 	%f66, %f37, %f38, %f36;
	add.s32 	%r40, %r40, 8;
	shl.b32 	%r27, %r17, 3;
	add.s32 	%r39, %r39, %r27;
	add.s64 	%rd69, %rd69, 32;
	setp.ne.s32 	%p3, %r40, 0;
	@%p3 bra 	$L__BB0_3;
$L__BB0_4:
	setp.eq.s32 	%p4, %r4, 0;
	@%p4 bra 	$L__BB0_12;
	and.b32  	%r12, %r17, 3;
	setp.lt.u32 	%p5, %r4, 4;
	@%p5 bra 	$L__BB0_7;
	add.s32 	%r28, %r42, %r3;
	mul.wide.u32 	%rd33, %r28, 4;
	add.s64 	%rd34, %rd2, %rd33;
	ld.global.f32 	%f40, [%rd34];
	mad.lo.s32 	%r29, %r42, %r17, %r2;
	mul.wide.s32 	%rd35, %r29, 4;
	add.s64 	%rd36, %rd1, %rd35;
	ld.global.f32 	%f41, [%rd36];
	fma.rn.f32 	%f42, %f40, %f41, %f66;
	cvt.u64.u32 	%rd37, %r3;
	cvt.u64.u32 	%rd38, %r42;
	add.s64 	%rd39, %rd38, %rd37;
	shl.b64 	%rd40, %rd39, 2;
	add.s64 	%rd41, %rd2, %rd40;
	ld.global.f32 	%f43, [%rd41+4];
	mul.wide.s32 	%rd42, %r17, 4;
	add.s64 	%rd43, %rd36, %rd42;
	ld.global.f32 	%f44, [%rd43];
	fma.rn.f32 	%f45, %f43, %f44, %f42;
	ld.global.f32 	%f46, [%rd41+8];
	add.s64 	%rd44, %rd43, %rd42;
	ld.global.f32 	%f47, [%rd44];
	fma.rn.f32 	%f48, %f46, %f47, %f45;
	ld.global.f32 	%f49, [%rd41+12];
	add.s64 	%rd45, %rd44, %rd42;
	ld.global.f32 	%f50, [%rd45];
	fma.rn.f32 	%f66, %f49, %f50, %f48;
	add.s32 	%r42, %r42, 4;
$L__BB0_7:
	setp.eq.s32 	%p6, %r12, 0;
	@%p6 bra 	$L__BB0_12;
	setp.eq.s32 	%p7, %r12, 1;
	@%p7 bra 	$L__BB0_10;
	add.s32 	%r30, %r42, %r3;
	mul.wide.u32 	%rd46, %r30, 4;
	add.s64 	%rd47, %rd2, %rd46;
	ld.global.f32 	%f52, [%rd47];
	mad.lo.s32 	%r31, %r42, %r17, %r2;
	mul.wide.s32 	%rd48, %r31, 4;
	add.s64 	%rd49, %rd1, %rd48;
	ld.global.f32 	%f53, [%rd49];
	fma.rn.f32 	%f54, %f52, %f53, %f66;
	cvt.u64.u32 	%rd50, %r3;
	cvt.u64.u32 	%rd51, %r42;
	add.s64 	%rd52, %rd51, %rd50;
	shl.b64 	%rd53, %rd52, 2;
	add.s64 	%rd54, %rd2, %rd53;
	ld.global.f32 	%f55, [%rd54+4];
	mul.wide.s32 	%rd55, %r17, 4;
	add.s64 	%rd56, %rd49, %rd55;
	ld.global.f32 	%f56, [%rd56];
	fma.rn.f32 	%f66, %f55, %f56, %f54;
	add.s32 	%r42, %r42, 2;
$L__BB0_10:
	and.b32  	%r32, %r17, 1;
	setp.eq.b32 	%p8, %r32, 1;
	not.pred 	%p9, %p8;
	@%p9 bra 	$L__BB0_12;
	add.s32 	%r33, %r42, %r3;
	mul.wide.u32 	%rd57, %r33, 4;
	add.s64 	%rd58, %rd2, %rd57;
	ld.global.f32 	%f57, [%rd58];
	mad.lo.s32 	%r34, %r42, %r17, %r2;
	mul.wide.s32 	%rd59, %r34, 4;
	add.s64 	%rd60, %rd1, %rd59;
	ld.global.f32 	%f58, [%rd60];
	fma.rn.f32 	%f66, %f57, %f58, %f66;
$L__BB0_12:
	ld.param.u64 	%rd68, [_Z15matrixMulKernelPfS_S_i_param_2];
	add.s32 	%r35, %r3, %r2;
	cvta.to.global.u64 	%rd61, %rd68;
	mul.wide.s32 	%rd62, %r35, 4;
	add.s64 	%rd63, %rd61, %rd62;
	st.global.f32 	[%rd63], %f66;
	and.b32  	%r36, %r1, 1023;
	setp.ne.s32 	%p10, %r36, 2;
	@%p10 bra 	$L__BB0_14;
	cvt.f64.f32 	%fd1, %f66;
	add.u64 	%rd64, %SP, 0;
	add.u64 	%rd65, %SPL, 0;
	st.local.f64 	[%rd65], %fd1;
	mov.u64 	%rd66, $str;
	cvta.global.u64 	%rd67, %rd66;
	{ // callseq 0, 0
	.param .b64 param0;
	st.param.b64 	[param0], %rd67;
	.param .b64 param1;
	st.param.b64 	[param1], %rd64;
	.param .b32 retval0;
	call.uni (retval0), 
	vprintf, 
	(
	param0, 
	param1
	);
	ld.param.b32 	%r37, [retval0];
	} // callseq 0
$L__BB0_14:
	ret;

}
	// .globl	_Z12packetKernelPfS_S_i
.visible .entry _Z12packetKernelPfS_S_i(
	.param .u64 .ptr .align 1 _Z12packetKernelPfS_S_i_param_0,
	.param .u64 .ptr .align 1 _Z12packetKernelPfS_S_i_param_1,
	.param .u64 .ptr .align 1 _Z12packetKernelPfS_S_i_param_2,
	.param .u32 _Z12packetKernelPfS_S_i_param_3
)
{
	.local .align 8 .b8 	__local_depot1[8];
	.reg .b64 	%SP;
	.reg .b64 	%SPL;
	.reg .pred 	%p<11>;
	.reg .b32 	%r<45>;
	.reg .b32 	%f<67>;
	.reg .b64 	%rd<70>;
	.reg .b64 	%fd<2>;

	mov.u64 	%SPL, __local_depot1;
	cvta.local.u64 	%SP, %SPL;
	ld.param.u64 	%rd13, [_Z12packetKernelPfS_S_i_param_0];
	ld.param.u64 	%rd14, [_Z12packetKernelPfS_S_i_param_1];
	ld.param.u32 	%r17, [_Z12packetKernelPfS_S_i_param_3];
	cvta.to.global.u64 	%rd1, %rd14;
	cvta.to.global.u64 	%rd2, %rd13;
	mov.u32 	%r18, %ctaid.y;
	mov.u32 	%r19, %ntid.y;
	mov.u32 	%r20, %tid.y;
	mad.lo.s32 	%r1, %r18, %r19, %r20;
	mov.u32 	%r21, %ctaid.x;
	mov.u32 	%r22, %ntid.x;
	mov.u32 	%r23, %tid.x;
	mad.lo.s32 	%r2, %r21, %r22, %r23;
	max.s32 	%r24, %r1, %r2;
	setp.ge.s32 	%p1, %r24, %r17;
	@%p1 bra 	$L__BB1_14;
	mul.lo.s32 	%r3, %r17, %r1;
	and.b32  	%r4, %r17, 7;
	setp.lt.u32 	%p2, %r17, 8;
	mov.f32 	%f66, 0f00000000;
	mov.b32 	%r43, 0;
	@%p2 bra 	$L__BB1_4;
	and.b32  	%r26, %r17, 2147483640;
	neg.s32 	%r41, %r26;
	mul.wide.s32 	%rd15, %r17, 4;
	add.s64 	%rd3, %rd1, %rd15;
	mul.wide.s32 	%rd16, %r17, 8;
	add.s64 	%rd4, %rd1, %rd16;
	mul.wide.s32 	%rd17, %r17, 12;
	add.s64 	%rd5, %rd1, %rd17;
	mul.wide.s32 	%rd18, %r17, 16;
	add.s64 	%rd6, %rd1, %rd18;
	mul.wide.s32 	%rd19, %r17, 24;
	add.s64 	%rd7, %rd1, %rd19;
	mul.wide.s32 	%rd20, %r17, 28;
	add.s64 	%rd8, %rd1, %rd20;
	mul.wide.u32 	%rd21, %r3, 4;
	add.s64 	%rd22, %rd21, %rd2;
	add.s64 	%rd69, %rd22, 16;
	mov.f32 	%f66, 0f00000000;
	mov.u32 	%r40, %r2;
$L__BB1_3:
	.pragma "nounroll";
	and.b32  	%r43, %r17, 2147483640;
	mul.wide.s32 	%rd23, %r40, 4;
	add.s64 	%rd24, %rd3, %rd23;
	add.s64 	%rd25, %rd4, %rd23;
	add.s64 	%rd26, %rd5, %rd23;
	add.s64 	%rd27, %rd6, %rd23;
	mul.wide.s32 	%rd28, %r17, 20;
	add.s64 	%rd29, %rd1, %rd23;
	add.s64 	%rd30, %rd29, %rd28;
	add.s64 	%rd31, %rd7, %rd23;
	add.s64 	%rd32, %rd8, %rd23;
	ld.global.f32 	%f16, [%rd69+-16];
	ld.global.f32 	%f17, [%rd29];
	fma.rn.f32 	%f18, %f16, %f17, %f66;
	ld.global.f32 	%f19, [%rd69+-12];
	ld.global.f32 	%f20, [%rd24];
	fma.rn.f32 	%f21, %f19, %f20, %f18;
	ld.global.f32 	%f22, [%rd69+-8];
	ld.global.f32 	%f23, [%rd25];
	fma.rn.f32 	%f24, %f22, %f23, %f21;
	ld.global.f32 	%f25, [%rd69+-4];
	ld.global.f32 	%f26, [%rd26];
	fma.rn.f32 	%f27, %f25, %f26, %f24;
	ld.global.f32 	%f28, [%rd69];
	ld.global.f32 	%f29, [%rd27];
	fma.rn.f32 	%f30, %f28, %f29, %f27;
	ld.global.f32 	%f31, [%rd69+4];
	ld.global.f32 	%f32, [%rd30];
	fma.rn.f32 	%f33, %f31, %f32, %f30;
	ld.global.f32 	%f34, [%rd69+8];
	ld.global.f32 	%f35, [%rd31];
	fma.rn.f32 	%f36, %f34, %f35, %f33;
	ld.global.f32 	%f37, [%rd69+12];
	ld.global.f32 	%f38, [%rd32];
	fma.rn.f32 	%f66, %f37, %f38, %f36;
	add.s32 	%r41, %r41, 8;
	shl.b32 	%r27, %r17, 3;
	add.s32 	%r40, %r40, %r27;
	add.s64 	%rd69, %rd69, 32;
	setp.ne.s32 	%p3, %r41, 0;
	@%p3 bra 	$L__BB1_3;
$L__BB1_4:
	setp.eq.s32 	%p4, %r4, 0;
	@%p4 bra 	$L__BB1_12;
	and.b32  	%r12, %r17, 3;
	setp.lt.u32 	%p5, %r4, 4;
	@%p5 bra 	$L__BB1_7;
	add.s32 	%r28, %r43, %r3;
	mul.wide.u32 	%rd33, %r28, 4;
	add.s64 	%rd34, %rd2, %rd33;
	ld.global.f32 	%f40, [%rd34];
	mad.lo.s32 	%r29, %r43, %r17, %r2;
	mul.wide.s32 	%rd35, %r29, 4;
	add.s64 	%rd36, %rd1, %rd35;
	ld.global.f32 	%f41, [%rd36];
	fma.rn.f32 	%f42, %f40, %f41, %f66;
	cvt.u64.u32 	%rd37, %r3;
	cvt.u64.u32 	%rd38, %r43;
	add.s64 	%rd39, %rd38, %rd37;
	shl.b64 	%rd40, %rd39, 2;
	add.s64 	%rd41, %rd2, %rd40;
	ld.global.f32 	%f43, [%rd41+4];
	mul.wide.s32 	%rd42, %r17, 4;
	add.s64 	%rd43, %rd36, %rd42;
	ld.global.f32 	%f44, [%rd43];
	fma.rn.f32 	%f45, %f43, %f44, %f42;
	ld.global.f32 	%f46, [%rd41+8];
	add.s64 	%rd44, %rd43, %rd42;
	ld.global.f32 	%f47, [%rd44];
	fma.rn.f32 	%f48, %f46, %f47, %f45;
	ld.global.f32 	%f49, [%rd41+12];
	add.s64 	%rd45, %rd44, %rd42;
	ld.global.f32 	%f50, [%rd45];
	fma.rn.f32 	%f66, %f49, %f50, %f48;
	add.s32 	%r43, %r43, 4;
$L__BB1_7:
	setp.eq.s32 	%p6, %r12, 0;
	@%p6 bra 	$L__BB1_12;
	setp.eq.s32 	%p7, %r12, 1;
	@%p7 bra 	$L__BB1_10;
	add.s32 	%r30, %r43, %r3;
	mul.wide.u32 	%rd46, %r30, 4;
	add.s64 	%rd47, %rd2, %rd46;
	ld.global.f32 	%f52, [%rd47];
	mad.lo.s32 	%r31, %r43, %r17, %r2;
	mul.wide.s32 	%rd48, %r31, 4;
	add.s64 	%rd49, %rd1, %rd48;
	ld.global.f32 	%f53, [%rd49];
	fma.rn.f32 	%f54, %f52, %f53, %f66;
	cvt.u64.u32 	%rd50, %r3;
	cvt.u64.u32 	%rd51, %r43;
	add.s64 	%rd52, %rd51, %rd50;
	shl.b64 	%rd53, %rd52, 2;
	add.s64 	%rd54, %rd2, %rd53;
	ld.global.f32 	%f55, [%rd54+4];
	mul.wide.s32 	%rd55, %r17, 4;
	add.s64 	%rd56, %rd49, %rd55;
	ld.global.f32 	%f56, [%rd56];
	fma.rn.f32 	%f66, %f55, %f56, %f54;
	add.s32 	%r43, %r43, 2;
$L__BB1_10:
	and.b32  	%r32, %r17, 1;
	setp.eq.b32 	%p8, %r32, 1;
	not.pred 	%p9, %p8;
	@%p9 bra 	$L__BB1_12;
	add.s32 	%r33, %r43, %r3;
	mul.wide.u32 	%rd57, %r33, 4;
	add.s64 	%rd58, %rd2, %rd57;
	ld.global.f32 	%f57, [%rd58];
	mad.lo.s32 	%r34, %r43, %r17, %r2;
	mul.wide.s32 	%rd59, %r34, 4;
	add.s64 	%rd60, %rd1, %rd59;
	ld.global.f32 	%f58, [%rd60];
	fma.rn.f32 	%f66, %f57, %f58, %f66;
$L__BB1_12:
	ld.param.u64 	%rd68, [_Z12packetKernelPfS_S_i_param_2];
	add.s32 	%r35, %r3, %r2;
	cvta.to.global.u64 	%rd61, %rd68;
	mul.wide.s32 	%rd62, %r35, 4;
	add.s64 	%rd63, %rd61, %rd62;
	st.global.f32 	[%rd63], %f66;
	mad.lo.s32 	%r36, %r1, -858993459, 1717986918;
	shf.l.wrap.b32 	%r37, %r36, %r36, 31;
	setp.gt.u32 	%p10, %r37, 429496729;
	@%p10 bra 	$L__BB1_14;
	cvt.f64.f32 	%fd1, %f66;
	add.u64 	%rd64, %SP, 0;
	add.u64 	%rd65, %SPL, 0;
	st.local.f64 	[%rd65], %fd1;
	mov.u64 	%rd66, $str;
	cvta.global.u64 	%rd67, %rd66;
	{ // callseq 1, 0
	.param .b64 param0;
	st.param.b64 	[param0], %rd67;
	.param .b64 param1;
	st.param.b64 	[param1], %rd64;
	.param .b32 retval0;
	call.uni (retval0), 
	vprintf, 
	(
	param0, 
	param1
	);
	ld.param.b32 	%r38, [retval0];
	} // callseq 1
$L__BB1_14:
	ret;

}


// ===== COMPILED SASS (sm_100) =====

	.target	sm_100

	.elftype	@"ET_EXEC"


//--------------------- .note.nv.tkinfo           --------------------------
	.section	.note.nv.tkinfo,"",@"SHT_NOTE"
	.sectionflags	@"SHF_NOTE_NV_TKINFO"
	.tkinfo
        /*0018*/ 	.word	0x00000002
        /*0030*/ 	.string	""
        /*0030*/ 	.string	"ptxas"
        /*0030*/ 	.string	"Cuda compilation tools, release 13.0, V13.0.88"
        /*0030*/ 	.string	"Build cuda_13.0.r13.0/compiler.36424714_0"
        /*0030*/ 	.string	"-arch sm_100 -m 64 "



//--------------------- .note.nv.cuinfo           --------------------------
	.section	.note.nv.cuinfo,"",@"SHT_NOTE"
	.sectionflags	@"SHF_NOTE_NV_CUINFO"
        /*0018*/ 	.short	0x0002
        /*001a*/ 	.short	0x0064
        /*001c*/ 	.short	0x0082
	.zero		2


//--------------------- .nv.info                  --------------------------
	.section	.nv.info,"",@"SHT_CUDA_INFO"
	.align	4


	//----- nvinfo : EIATTR_REGCOUNT
	.align		4
        /*0000*/ 	.byte	0x04, 0x2f
        /*0002*/ 	.short	(.L_2 - .L_1)
	.align		4
.L_1:
        /*0004*/ 	.word	index@(_Z15matrixMulKernelPfS_S_i)
        /*0008*/ 	.word	0x0000001e


	//----- nvinfo : EIATTR_FRAME_SIZE
	.align		4
.L_2:
        /*000c*/ 	.byte	0x04, 0x11
        /*000e*/ 	.short	(.L_4 - .L_3)
	.align		4
.L_3:
        /*0010*/ 	.word	index@(_Z15matrixMulKernelPfS_S_i)
        /*0014*/ 	.word	0x00000008


	//----- nvinfo : EIATTR_REGCOUNT
	.align		4
.L_4:
        /*0018*/ 	.byte	0x04, 0x2f
        /*001a*/ 	.short	(.L_6 - .L_5)
	.align		4
.L_5:
        /*001c*/ 	.word	index@(_Z12packetKernelPfS_S_i)
        /*0020*/ 	.word	0x0000001e


	//----- nvinfo : EIATTR_FRAME_SIZE
	.align		4
.L_6:
        /*0024*/ 	.byte	0x04, 0x11
        /*0026*/ 	.short	(.L_8 - .L_7)
	.align		4
.L_7:
        /*0028*/ 	.word	index@(_Z12packetKernelPfS_S_i)
        /*002c*/ 	.word	0x00000008


	//----- nvinfo : EIATTR_MIN_STACK_SIZE
	.align		4
.L_8:
        /*0030*/ 	.byte	0x04, 0x12
        /*0032*/ 	.short	(.L_10 - .L_9)
	.align		4
.L_9:
        /*0034*/ 	.word	index@(_Z12packetKernelPfS_S_i)
        /*0038*/ 	.word	0x00000008


	//----- nvinfo : EIATTR_MIN_STACK_SIZE
	.align		4
.L_10:
        /*003c*/ 	.byte	0x04, 0x12
        /*003e*/ 	.short	(.L_12 - .L_11)
	.align		4
.L_11:
        /*0040*/ 	.word	index@(_Z15matrixMulKernelPfS_S_i)
        /*0044*/ 	.word	0x00000008
.L_12:


//--------------------- .nv.compat                --------------------------
	.section	.nv.compat,"",@"SHT_CUDA_COMPAT_INFO"
	.align	4
        /*0000*/ 	.byte	0x02, 0x09, 0x00, 0x00, 0x02, 0x02, 0x01, 0x00, 0x02, 0x05, 0x05, 0x00, 0x03, 0x07, 0x01, 0x01
        /*0010*/ 	.byte	0x02, 0x03, 0x00, 0x00, 0x02, 0x06, 0x01, 0x00, 0x04, 0x0b, 0x08, 0x00, 0x09, 0x00, 0x00, 0x00
        /*0020*/ 	.byte	0x00, 0x00, 0x00, 0x00


//--------------------- .nv.info._Z12packetKernelPfS_S_i --------------------------
	.section	.nv.info._Z12packetKernelPfS_S_i,"",@"SHT_CUDA_INFO"
	.sectionflags	@""
	.align	4


	//----- nvinfo : EIATTR_CUDA_API_VERSION
	.align		4
        /*0000*/ 	.byte	0x04, 0x37
        /*0002*/ 	.short	(.L_14 - .L_13)
.L_13:
        /*0004*/ 	.word	0x00000082


	//----- nvinfo : EIATTR_KPARAM_INFO
	.align		4
.L_14:
        /*0008*/ 	.byte	0x04, 0x17
        /*000a*/ 	.short	(.L_16 - .L_15)
.L_15:
        /*000c*/ 	.word	0x00000000
        /*0010*/ 	.short	0x0003
        /*0012*/ 	.short	0x0018
        /*0014*/ 	.byte	0x00, 0xf0, 0x11, 0x00


	//----- nvinfo : EIATTR_KPARAM_INFO
	.align		4
.L_16:
        /*0018*/ 	.byte	0x04, 0x17
        /*001a*/ 	.short	(.L_18 - .L_17)
.L_17:
        /*001c*/ 	.word	0x00000000
        /*0020*/ 	.short	0x0002
        /*0022*/ 	.short	0x0010
        /*0024*/ 	.byte	0x00, 0xf5, 0x21, 0x00


	//----- nvinfo : EIATTR_KPARAM_INFO
	.align		4
.L_18:
        /*0028*/ 	.byte	0x04, 0x17
        /*002a*/ 	.short	(.L_20 - .L_19)
.L_19:
        /*002c*/ 	.word	0x00000000
        /*0030*/ 	.short	0x0001
        /*0032*/ 	.short	0x0008
        /*0034*/ 	.byte	0x00, 0xf5, 0x21, 0x00


	//----- nvinfo : EIATTR_KPARAM_INFO
	.align		4
.L_20:
        /*0038*/ 	.byte	0x04, 0x17
        /*003a*/ 	.short	(.L_22 - .L_21)
.L_21:
        /*003c*/ 	.word	0x00000000
        /*0040*/ 	.short	0x0000
        /*0042*/ 	.short	0x0000
        /*0044*/ 	.byte	0x00, 0xf5, 0x21, 0x00


	//----- nvinfo : EIATTR_SPARSE_MMA_MASK
	.align		4
.L_22:
        /*0048*/ 	.byte	0x03, 0x50
        /*004a*/ 	.short	0x0000


	//----- nvinfo : EIATTR_MAXREG_COUNT
	.align		4
        /*004c*/ 	.byte	0x03, 0x1b
        /*004e*/ 	.short	0x00ff


	//----- nvinfo : EIATTR_EXTERNS
	.align		4
        /*0050*/ 	.byte	0x04, 0x0f
        /*0052*/ 	.short	(.L_24 - .L_23)


	//   ....[0]....
	.align		4
.L_23:
        /*0054*/ 	.word	index@(vprintf)


	//----- nvinfo : EIATTR_MERCURY_ISA_VERSION
	.align		4
.L_24:
        /*0058*/ 	.byte	0x03, 0x5f
        /*005a*/ 	.short	0x0101


	//----- nvinfo : EIATTR_VRC_CTA_INIT_COUNT
	.align		4
        /*005c*/ 	.byte	0x02, 0x4a
	.zero		1
	.zero		1


	//----- nvinfo : EIATTR_SYSCALL_OFFSETS
	.align		4
        /*0060*/ 	.byte	0x04, 0x46
        /*0062*/ 	.short	(.L_26 - .L_25)


	//   ....[0]....
.L_25:
        /*0064*/ 	.word	0x00000c10


	//----- nvinfo : EIATTR_EXIT_INSTR_OFFSETS
	.align		4
.L_26:
        /*0068*/ 	.byte	0x04, 0x1c
        /*006a*/ 	.short	(.L_28 - .L_27)


	//   ....[0]....
.L_27:
        /*006c*/ 	.word	0x00000120


	//   ....[1]....
        /*0070*/ 	.word	0x00000b60


	//   ....[2]....
        /*0074*/ 	.word	0x00000c20


	//----- nvinfo : EIATTR_CRS_STACK_SIZE
	.align		4
.L_28:
        /*0078*/ 	.byte	0x04, 0x1e
        /*007a*/ 	.short	(.L_30 - .L_29)
.L_29:
        /*007c*/ 	.word	0x00000000


	//----- nvinfo : EIATTR_CBANK_PARAM_SIZE
	.align		4
.L_30:
        /*0080*/ 	.byte	0x03, 0x19
        /*0082*/ 	.short	0x001c


	//----- nvinfo : EIATTR_PARAM_CBANK
	.align		4
        /*0084*/ 	.byte	0x04, 0x0a
        /*0086*/ 	.short	(.L_32 - .L_31)
	.align		4
.L_31:
        /*0088*/ 	.word	index@(.nv.constant0._Z12packetKernelPfS_S_i)
        /*008c*/ 	.short	0x0380
        /*008e*/ 	.short	0x001c


	//----- nvinfo : EIATTR_SW_WAR
	.align		4
.L_32:
        /*0090*/ 	.byte	0x04, 0x36
        /*0092*/ 	.short	(.L_34 - .L_33)
.L_33:
        /*0094*/ 	.word	0x00000008
.L_34:


//--------------------- .nv.info._Z15matrixMulKernelPfS_S_i --------------------------
	.section	.nv.info._Z15matrixMulKernelPfS_S_i,"",@"SHT_CUDA_INFO"
	.sectionflags	@""
	.align	4


	//----- nvinfo : EIATTR_CUDA_API_VERSION
	.align		4
        /*0000*/ 	.byte	0x04, 0x37
        /*0002*/ 	.short	(.L_36 - .L_35)
.L_35:
        /*0004*/ 	.word	0x00000082


	//----- nvinfo : EIATTR_KPARAM_INFO
	.align		4
.L_36:
        /*0008*/ 	.byte	0x04, 0x17
        /*000a*/ 	.short	(.L_38 - .L_37)
.L_37:
        /*000c*/ 	.word	0x00000000
        /*0010*/ 	.short	0x0003
        /*0012*/ 	.short	0x0018
        /*0014*/ 	.byte	0x00, 0xf0, 0x11, 0x00


	//----- nvinfo : EIATTR_KPARAM_INFO
	.align		4
.L_38:
        /*0018*/ 	.byte	0x04, 0x17
        /*001a*/ 	.short	(.L_40 - .L_39)
.L_39:
        /*001c*/ 	.word	0x00000000
        /*0020*/ 	.short	0x0002
        /*0022*/ 	.short	0x0010
        /*0024*/ 	.byte	0x00, 0xf5, 0x21, 0x00


	//----- nvinfo : EIATTR_KPARAM_INFO
	.align		4
.L_40:
        /*0028*/ 	.byte	0x04, 0x17
        /*002a*/ 	.short	(.L_42 - .L_41)
.L_41:
        /*002c*/ 	.word	0x00000000
        /*0030*/ 	.short	0x0001
        /*0032*/ 	.short	0x0008
        /*0034*/ 	.byte	0x00, 0xf5, 0x21, 0x00


	//----- nvinfo : EIATTR_KPARAM_INFO
	.align		4
.L_42:
        /*0038*/ 	.byte	0x04, 0x17
        /*003a*/ 	.short	(.L_44 - .L_43)
.L_43:
        /*003c*/ 	.word	0x00000000
        /*0040*/ 	.short	0x0000
        /*0042*/ 	.short	0x0000
        /*0044*/ 	.byte	0x00, 0xf5, 0x21, 0x00


	//----- nvinfo : EIATTR_SPARSE_MMA_MASK
	.align		4
.L_44:
        /*0048*/ 	.byte	0x03, 0x50
        /*004a*/ 	.short	0x0000


	//----- nvinfo : EIATTR_MAXREG_COUNT
	.align		4
        /*004c*/ 	.byte	0x03, 0x1b
        /*004e*/ 	.short	0x00ff


	//----- nvinfo : EIATTR_EXTERNS
	.align		4
        /*0050*/ 	.byte	0x04, 0x0f
        /*0052*/ 	.short	(.L_46 - .L_45)


	//   ....[0]....
	.align		4
.L_45:
        /*0054*/ 	.word	index@(vprintf)


	//----- nvinfo : EIATTR_MERCURY_ISA_VERSION
	.align		4
.L_46:
        /*0058*/ 	.byte	0x03, 0x5f
        /*005a*/ 	.short	0x0101


	//----- nvinfo : EIATTR_VRC_CTA_INIT_COUNT
	.align		4
        /*005c*/ 	.byte	0x02, 0x4a
	.zero		1
	.zero		1


	//----- nvinfo : EIATTR_SYSCALL_OFFSETS
	.align		4
        /*0060*/ 	.byte	0x04, 0x46
        /*0062*/ 	.short	(.L_48 - .L_47)


	//   ....[0]....
.L_47:
        /*0064*/ 	.word	0x00000bf0


	//----- nvinfo : EIATTR_EXIT_INSTR_OFFSETS
	.align		4
.L_48:
        /*0068*/ 	.byte	0x04, 0x1c
        /*006a*/ 	.short	(.L_50 - .L_49)


	//   ....[0]....
.L_49:
        /*006c*/ 	.word	0x00000120


	//   ....[1]....
        /*0070*/ 	.word	0x00000b40


	//   ....[2]....
        /*0074*/ 	.word	0x00000c00


	//----- nvinfo : EIATTR_CRS_STACK_SIZE
	.align		4
.L_50:
        /*0078*/ 	.byte	0x04, 0x1e
        /*007a*/ 	.short	(.L_52 - .L_51)
.L_51:
        /*007c*/ 	.word	0x00000000


	//----- nvinfo : EIATTR_CBANK_PARAM_SIZE
	.align		4
.L_52:
        /*0080*/ 	.byte	0x03, 0x19
        /*0082*/ 	.short	0x001c


	//----- nvinfo : EIATTR_PARAM_CBANK
	.align		4
        /*0084*/ 	.byte	0x04, 0x0a
        /*0086*/ 	.short	(.L_54 - .L_53)
	.align		4
.L_53:
        /*0088*/ 	.word	index@(.nv.constant0._Z15matrixMulKernelPfS_S_i)
        /*008c*/ 	.short	0x0380
        /*008e*/ 	.short	0x001c


	//----- nvinfo : EIATTR_SW_WAR
	.align		4
.L_54:
        /*0090*/ 	.byte	0x04, 0x36
        /*0092*/ 	.short	(.L_56 - .L_55)
.L_55:
        /*0094*/ 	.word	0x00000008
.L_56:


//--------------------- .nv.callgraph             --------------------------
	.section	.nv.callgraph,"",@"SHT_CUDA_CALLGRAPH"
	.align	4
	.sectionentsize	8
	.align		4
        /*0000*/ 	.word	0x00000000
	.align		4
        /*0004*/ 	.word	0xffffffff
	.align		4
        /*0008*/ 	.word	index@(_Z12packetKernelPfS_S_i)
	.align		4
        /*000c*/ 	.word	index@(vprintf)
	.align		4
        /*0010*/ 	.word	index@(_Z15matrixMulKernelPfS_S_i)
	.align		4
        /*0014*/ 	.word	index@(vprintf)
	.align		4
        /*0018*/ 	.word	0x00000000
	.align		4
        /*001c*/ 	.word	0xfffffffe
	.align		4
        /*0020*/ 	.word	0x00000000
	.align		4
        /*0024*/ 	.word	0xfffffffd
	.align		4
        /*0028*/ 	.word	0x00000000
	.align		4
        /*002c*/ 	.word	0xfffffffc


//--------------------- .nv.constant4             --------------------------
	.section	.nv.constant4,"a",@progbits
	.align	8
	.align		8
.nv.constant4:
        /*0000*/ 	.dword	vprintf
	.align		8
        /*0008*/ 	.dword	$str


//--------------------- .text._Z12packetKernelPfS_S_i --------------------------
	.section	.text._Z12packetKernelPfS_S_i,"ax",@progbits
	.align	128
        .global         _Z12packetKernelPfS_S_i
        .type           _Z12packetKernelPfS_S_i,@function
        .size           _Z12packetKernelPfS_S_i,(.L_x_12 - _Z12packetKernelPfS_S_i)
        .other          _Z12packetKernelPfS_S_i,@"STO_CUDA_ENTRY STV_DEFAULT"
_Z12packetKernelPfS_S_i:
.text._Z12packetKernelPfS_S_i:
[----:B------:R-:W0:Y:S01]  /*0000*/  LDC R1, c[0x0][0x37c] ;  /* 0x0000df00ff017b82 */ /* 0x000e220000000800 */
[----:B------:R-:W1:Y:S01]  /*0010*/  S2R R3, SR_TID.Y ;  /* 0x0000000000037919 */ /* 0x000e620000002200 */
[----:B------:R-:W2:Y:S06]  /*0020*/  LDCU UR5, c[0x0][0x2fc] ;  /* 0x00005f80ff0577ac */ /* 0x000eac0008000800 */
[----:B------:R-:W1:Y:S01]  /*0030*/  LDC R12, c[0x0][0x364] ;  /* 0x0000d900ff0c7b82 */ /* 0x000e620000000800 */
[----:B0-----:R-:W-:Y:S01]  /*0040*/  IADD3 R1, PT, PT, R1, -0x8, RZ ;  /* 0xfffffff801017810 */ /* 0x001fe20007ffe0ff */
[----:B------:R-:W0:Y:S01]  /*0050*/  S2R R0, SR_TID.X ;  /* 0x0000000000007919 */ /* 0x000e220000002100 */
[----:B------:R-:W3:Y:S01]  /*0060*/  LDCU UR18, c[0x0][0x398] ;  /* 0x00007300ff1277ac */ /* 0x000ee20008000800 */
[----:B------:R-:W4:Y:S04]  /*0070*/  LDCU UR4, c[0x0][0x2f8] ;  /* 0x00005f00ff0477ac */ /* 0x000f280008000800 */
[----:B------:R-:W1:Y:S08]  /*0080*/  S2UR UR6, SR_CTAID.Y ;  /* 0x00000000000679c3 */ /* 0x000e700000002600 */
[----:B------:R-:W0:Y:S08]  /*0090*/  S2UR UR7, SR_CTAID.X ;  /* 0x00000000000779c3 */ /* 0x000e300000002500 */
[----:B------:R-:W0:Y:S01]  /*00a0*/  LDC R13, c[0x0][0x360] ;  /* 0x0000d800ff0d7b82 */ /* 0x000e220000000800 */
[----:B-1----:R-:W-:Y:S01]  /*00b0*/  IMAD R12, R12, UR6, R3 ;  /* 0x000000060c0c7c24 */ /* 0x002fe2000f8e0203 */
[----:B------:R-:W-:-:S13]  /*00c0*/  R2UR UR6, R1 ;  /* 0x00000000010672ca */ /* 0x000fda00000e0000 */
[----:B----4-:R-:W-:Y:S01]  /*00d0*/  UIADD3 UR6, UP0, UPT, UR6, UR4, URZ ;  /* 0x0000000406067290 */ /* 0x010fe2000ff1e0ff */
[----:B0-----:R-:W-:-:S03]  /*00e0*/  IMAD R13, R13, UR7, R0 ;  /* 0x000000070d0d7c24 */ /* 0x001fc6000f8e0200 */
[----:B--2---:R-:W-:Y:S02]  /*00f0*/  UIADD3.X UR5, UPT, UPT, URZ, UR5, URZ, UP0, !UPT ;  /* 0x00000005ff057290 */ /* 0x004fe400087fe4ff */
[----:B------:R-:W-:-:S04]  /*0100*/  VIMNMX R0, PT, PT, R12, R13, !PT ;  /* 0x0000000d0c007248 */ /* 0x000fc80007fe0100 */
[----:B---3--:R-:W-:-:S13]  /*0110*/  ISETP.GE.AND P0, PT, R0, UR18, PT ;  /* 0x0000001200007c0c */ /* 0x008fda000bf06270 */
[----:B------:R-:W-:Y:S05]  /*0120*/  @P0 EXIT ;  /* 0x000000000000094d */ /* 0x000fea0003800000 */
[----:B------:R-:W-:Y:S01]  /*0130*/  UISETP.GE.U32.AND UP0, UPT, UR18, 0x8, UPT ;  /* 0x000000081200788c */ /* 0x000fe2000bf06070 */
[----:B------:R-:W-:Y:S02]  /*0140*/  HFMA2 R0, -RZ, RZ, 0, 0 ;  /* 0x00000000ff007431 */ /* 0x000fe400000001ff */
[----:B------:R-:W-:Y:S01]  /*0150*/  IMAD R14, R12, UR18, RZ ;  /* 0x000000120c0e7c24 */ /* 0x000fe2000f8e02ff */
[----:B------:R-:W0:Y:S01]  /*0160*/  LDCU.64 UR16, c[0x0][0x358] ;  /* 0x00006b00ff1077ac */ /* 0x000e220008000a00 */
[----:B------:R-:W-:-:S04]  /*0170*/  UMOV UR4, URZ ;  /* 0x000000ff00047c82 */ /* 0x000fc80008000000 */
[----:B------:R-:W-:Y:S05]  /*0180*/  BRA.U !UP0, `(.L_x_0) ;  /* 0x0000000508107547 */ /* 0x000fea000b800000 */
[----:B------:R-:W1:Y:S01]  /*0190*/  LDCU.128 UR20, c[0x0][0x380] ;  /* 0x00007000ff1477ac */ /* 0x000e620008000c00 */
[----:B------:R-:W-:Y:S02]  /*01a0*/  MOV R0, RZ ;  /* 0x000000ff00007202 */ /* 0x000fe40000000f00 */
[----:B------:R-:W-:Y:S01]  /*01b0*/  MOV R16, R13 ;  /* 0x0000000d00107202 */ /* 0x000fe20000000f00 */
[----:B------:R-:W-:-:S04]  /*01c0*/  ULOP3.LUT UR4, UR18, 0x7ffffff8, URZ, 0xc0, !UPT ;  /* 0x7ffffff812047892 */ /* 0x000fc8000f8ec0ff */
[----:B------:R-:W-:Y:S01]  /*01d0*/  UIADD3 UR4, UPT, UPT, -UR4, URZ, URZ ;  /* 0x000000ff04047290 */ /* 0x000fe2000fffe1ff */
[----:B-1----:R-:W-:Y:S01]  /*01e0*/  MOV R2, UR20 ;  /* 0x0000001400027c02 */ /* 0x002fe20008000f00 */
[----:B------:R-:W-:Y:S01]  /*01f0*/  IMAD.U32 R3, RZ, RZ, UR21 ;  /* 0x00000015ff037e24 */ /* 0x000fe2000f8e00ff */
[----:B------:R-:W-:Y:S02]  /*0200*/  UIMAD.WIDE UR8, UR18, 0xc, UR22 ;  /* 0x0000000c120878a5 */ /* 0x000fe4000f8e0216 */
[----:B------:R-:W-:Y:S01]  /*0210*/  UIMAD.WIDE UR10, UR18, 0x10, UR22 ;  /* 0x00000010120a78a5 */ /* 0x000fe2000f8e0216 */
[----:B------:R-:W-:Y:S01]  /*0220*/  IMAD.WIDE.U32 R2, R14, 0x4, R2 ;  /* 0x000000040e027825 */ /* 0x000fe200078e0002 */
[----:B------:R-:W-:Y:S02]  /*0230*/  UIMAD.WIDE UR12, UR18, 0x18, UR22 ;  /* 0x00000018120c78a5 */ /* 0x000fe4000f8e0216 */
[----:B------:R-:W-:Y:S01]  /*0240*/  UIMAD.WIDE UR14, UR18, 0x1c, UR22 ;  /* 0x0000001c120e78a5 */ /* 0x000fe2000f8e0216 */
[----:B------:R-:W-:-:S04]  /*0250*/  IADD3 R6, P0, PT, R2, 0x10, RZ ;  /* 0x0000001002067810 */ /* 0x000fc80007f1e0ff */
[----:B------:R-:W-:-:S09]  /*0260*/  IADD3.X R7, PT, PT, RZ, R3, RZ, P0, !PT ;  /* 0x00000003ff077210 */ /* 0x000fd200007fe4ff */
.L_x_1:
[----:B------:R-:W-:Y:S01]  /*0270*/  UIMAD.WIDE UR20, UR18, 0x4, UR22 ;  /* 0x00000004121478a5 */ /* 0x000fe2000f8e0216 */
[----:B------:R-:W-:-:S05]  /*0280*/  HFMA2 R11, -RZ, RZ, 0, 2.384185791015625e-07 ;  /* 0x00000004ff0b7431 */ /* 0x000fca00000001ff */
[----:B------:R-:W-:Y:S01]  /*0290*/  MOV R3, UR21 ;  /* 0x0000001500037c02 */ /* 0x000fe20008000f00 */
[----:B------:R-:W-:Y:S01]  /*02a0*/  IMAD.U32 R2, RZ, RZ, UR20 ;  /* 0x00000014ff027e24 */ /* 0x000fe2000f8e00ff */
[----:B------:R-:W-:-:S03]  /*02b0*/  UIMAD.WIDE UR20, UR18, 0x8, UR22 ;  /* 0x00000008121478a5 */ /* 0x000fc6000f8e0216 */
[----:B------:R-:W-:-:S03]  /*02c0*/  IMAD.WIDE R2, R16, 0x4, R2 ;  /* 0x0000000410027825 */ /* 0x000fc600078e0202 */
[----:B------:R-:W-:Y:S01]  /*02d0*/  MOV R4, UR20 ;  /* 0x0000001400047c02 */ /* 0x000fe20008000f00 */
[----:B------:R-:W-:Y:S01]  /*02e0*/  IMAD.WIDE R10, R16, R11, UR22 ;  /* 0x00000016100a7e25 */ /* 0x000fe2000f8e020b */
[----:B0-----:R0:W2:Y:S03]  /*02f0*/  LDG.E R21, desc[UR16][R2.64] ;  /* 0x0000001002157981 */ /* 0x0010a6000c1e1900 */
[----:B------:R-:W-:Y:S01]  /*0300*/  IMAD.U32 R5, RZ, RZ, UR21 ;  /* 0x00000015ff057e24 */ /* 0x000fe2000f8e00ff */
[----:B------:R1:W3:Y:S01]  /*0310*/  LDG.E R15, desc[UR16][R10.64] ;  /* 0x000000100a0f7981 */ /* 0x0002e2000c1e1900 */
[----:B0-----:R-:W-:Y:S02]  /*0320*/  MOV R2, R6 ;  /* 0x0000000600027202 */ /* 0x001fe40000000f00 */
[----:B------:R-:W-:Y:S01]  /*0330*/  MOV R3, R7 ;  /* 0x0000000700037202 */ /* 0x000fe20000000f00 */
[----:B------:R-:W-:-:S02]  /*0340*/  HFMA2 R7, -RZ, RZ, 0, 2.384185791015625e-07 ;  /* 0x00000004ff077431 */ /* 0x000fc400000001ff */
[C---:B------:R-:W-:Y:S02]  /*0350*/  IMAD.WIDE R26, R16.reuse, 0x4, R4 ;  /* 0x00000004101a7825 */ /* 0x040fe400078e0204 */
[----:B------:R-:W3:Y:S02]  /*0360*/  LDG.E R17, desc[UR16][R2.64+-0x10] ;  /* 0xfffff01002117981 */ /* 0x000ee4000c1e1900 */
[----:B------:R-:W-:Y:S01]  /*0370*/  IMAD.U32 R23, RZ, RZ, UR18 ;  /* 0x00000012ff177e24 */ /* 0x000fe2000f8e00ff */
[----:B------:R-:W-:Y:S01]  /*0380*/  MOV R9, 0x4 ;  /* 0x0000000400097802 */ /* 0x000fe20000000f00 */
[----:B------:R-:W2:Y:S01]  /*0390*/  LDG.E R20, desc[UR16][R2.64+-0xc] ;  /* 0xfffff41002147981 */ /* 0x000ea2000c1e1900 */
[----:B------:R-:W-:-:S03]  /*03a0*/  IMAD.WIDE R4, R16, R7, UR8 ;  /* 0x0000000810047e25 */ /* 0x000fc6000f8e0207 */
[----:B------:R0:W4:Y:S01]  /*03b0*/  LDG.E R19, desc[UR16][R26.64] ;  /* 0x000000101a137981 */ /* 0x000122000c1e1900 */
[----:B------:R-:W-:-:S04]  /*03c0*/  IMAD.WIDE R6, R23, 0x14, R10 ;  /* 0x0000001417067825 */ /* 0x000fc800078e020a */
[----:B-1----:R-:W-:Y:S01]  /*03d0*/  HFMA2 R11, -RZ, RZ, 0, 2.384185791015625e-07 ;  /* 0x00000004ff0b7431 */ /* 0x002fe200000001ff */
[----:B------:R-:W4:Y:S01]  /*03e0*/  LDG.E R18, desc[UR16][R2.64+-0x8] ;  /* 0xfffff81002127981 */ /* 0x000f22000c1e1900 */
[----:B------:R-:W-:-:S03]  /*03f0*/  IMAD.WIDE R8, R16, R9, UR10 ;  /* 0x0000000a10087e25 */ /* 0x000fc6000f8e0209 */
[----:B------:R1:W5:Y:S04]  /*0400*/  LDG.E R23, desc[UR16][R4.64] ;  /* 0x0000001004177981 */ /* 0x000368000c1e1900 */
[----:B------:R-:W5:Y:S01]  /*0410*/  LDG.E R22, desc[UR16][R2.64+-0x4] ;  /* 0xfffffc1002167981 */ /* 0x000f62000c1e1900 */
[----:B0-----:R-:W-:Y:S01]  /*0420*/  MOV R27, 0x4 ;  /* 0x00000004001b7802 */ /* 0x001fe20000000f00 */
[C---:B------:R-:W-:Y:S02]  /*0430*/  IMAD.WIDE R10, R16.reuse, R11, UR12 ;  /* 0x0000000c100a7e25 */ /* 0x040fe4000f8e020b */
[----:B------:R-:W5:Y:S04]  /*0440*/  LDG.E R9, desc[UR16][R8.64] ;  /* 0x0000001008097981 */ /* 0x000f68000c1e1900 */
[----:B------:R-:W5:Y:S01]  /*0450*/  LDG.E R24, desc[UR16][R2.64] ;  /* 0x0000001002187981 */ /* 0x000f62000c1e1900 */
[----:B-1----:R-:W-:-:S03]  /*0460*/  IMAD.WIDE R4, R16, R27, UR14 ;  /* 0x0000000e10047e25 */ /* 0x002fc6000f8e021b */
[----:B------:R-:W5:Y:S04]  /*0470*/  LDG.E R6, desc[UR16][R6.64] ;  /* 0x0000001006067981 */ /* 0x000f68000c1e1900 */
[----:B------:R-:W5:Y:S04]  /*0480*/  LDG.E R25, desc[UR16][R2.64+0x4] ;  /* 0x0000041002197981 */ /* 0x000f68000c1e1900 */
[----:B------:R-:W5:Y:S04]  /*0490*/  LDG.E R11, desc[UR16][R10.64] ;  /* 0x000000100a0b7981 */ /* 0x000f68000c1e1900 */
[----:B------:R-:W5:Y:S04]  /*04a0*/  LDG.E R26, desc[UR16][R2.64+0x8] ;  /* 0x00000810021a7981 */ /* 0x000f68000c1e1900 */
[----:B------:R0:W5:Y:S04]  /*04b0*/  LDG.E R4, desc[UR16][R4.64] ;  /* 0x0000001004047981 */ /* 0x000168000c1e1900 */
[----:B------:R-:W5:Y:S01]  /*04c0*/  LDG.E R27, desc[UR16][R2.64+0xc] ;  /* 0x00000c10021b7981 */ /* 0x000f62000c1e1900 */
[----:B------:R-:W-:-:S04]  /*04d0*/  UIADD3 UR4, UPT, UPT, UR4, 0x8, URZ ;  /* 0x0000000804047890 */ /* 0x000fc8000fffe0ff */
[----:B------:R-:W-:Y:S01]  /*04e0*/  UISETP.NE.AND UP0, UPT, UR4, URZ, UPT ;  /* 0x000000ff0400728c */ /* 0x000fe2000bf05270 */
[----:B0-----:R-:W-:-:S05]  /*04f0*/  IMAD.U32 R5, RZ, RZ, UR18 ;  /* 0x00000012ff057e24 */ /* 0x001fca000f8e00ff */
[----:B------:R-:W-:Y:S01]  /*0500*/  LEA R16, R5, R16, 0x3 ;  /* 0x0000001005107211 */ /* 0x000fe200078e18ff */
[----:B---3--:R-:W-:-:S04]  /*0510*/  FFMA R15, R17, R15, R0 ;  /* 0x0000000f110f7223 */ /* 0x008fc80000000000 */
[----:B--2---:R-:W-:-:S04]  /*0520*/  FFMA R15, R20, R21, R15 ;  /* 0x00000015140f7223 */ /* 0x004fc8000000000f */
[----:B----4-:R-:W-:-:S04]  /*0530*/  FFMA R15, R18, R19, R15 ;  /* 0x00000013120f7223 */ /* 0x010fc8000000000f */
[----:B-----5:R-:W-:-:S04]  /*0540*/  FFMA R15, R22, R23, R15 ;  /* 0x00000017160f7223 */ /* 0x020fc8000000000f */
[----:B------:R-:W-:-:S04]  /*0550*/  FFMA R24, R24, R9, R15 ;  /* 0x0000000918187223 */ /* 0x000fc8000000000f */
[----:B------:R-:W-:Y:S01]  /*0560*/  FFMA R25, R25, R6, R24 ;  /* 0x0000000619197223 */ /* 0x000fe20000000018 */
[----:B------:R-:W-:-:S03]  /*0570*/  IADD3 R6, P0, PT, R2, 0x20, RZ ;  /* 0x0000002002067810 */ /* 0x000fc60007f1e0ff */
[----:B------:R-:W-:Y:S01]  /*0580*/  FFMA R26, R26, R11, R25 ;  /* 0x0000000b1a1a7223 */ /* 0x000fe20000000019 */
[----:B------:R-:W-:-:S03]  /*0590*/  IADD3.X R7, PT, PT, RZ, R3, RZ, P0, !PT ;  /* 0x00000003ff077210 */ /* 0x000fc600007fe4ff */
[----:B------:R-:W-:Y:S01]  /*05a0*/  FFMA R0, R27, R4, R26 ;  /* 0x000000041b007223 */ /* 0x000fe2000000001a */
[----:B------:R-:W-:Y:S06]  /*05b0*/  BRA.U UP0, `(.L_x_1) ;  /* 0xfffffffd002c7547 */ /* 0x000fec000b83ffff */
[----:B------:R-:W-:-:S12]  /*05c0*/  ULOP3.LUT UR4, UR18, 0x7ffffff8, URZ, 0xc0, !UPT ;  /* 0x7ffffff812047892 */ /* 0x000fd8000f8ec0ff */
.L_x_0:
[----:B------:R-:W-:-:S04]  /*05d0*/  ULOP3.LUT UR8, UR18, 0x7, URZ, 0xc0, !UPT ;  /* 0x0000000712087892 */ /* 0x000fc8000f8ec0ff */
[----:B------:R-:W-:-:S09]  /*05e0*/  UISETP.NE.AND UP0, UPT, UR8, URZ, UPT ;  /* 0x000000ff0800728c */ /* 0x000fd2000bf05270 */
[----:B------:R-:W-:Y:S05]  /*05f0*/  BRA.U !UP0, `(.L_x_2) ;  /* 0x0000000508387547 */ /* 0x000fea000b800000 */
[----:B------:R-:W-:Y:S02]  /*0600*/  UISETP.GE.U32.AND UP0, UPT, UR8, 0x4, UPT ;  /* 0x000000040800788c */ /* 0x000fe4000bf06070 */
[----:B------:R-:W-:-:S04]  /*0610*/  ULOP3.LUT UR7, UR18, 0x3, URZ, 0xc0, !UPT ;  /* 0x0000000312077892 */ /* 0x000fc8000f8ec0ff */
[----:B------:R-:W-:-:S03]  /*0620*/  UISETP.NE.AND UP1, UPT, UR7, URZ, UPT ;  /* 0x000000ff0700728c */ /* 0x000fc6000bf25270 */
[----:B------:R-:W-:Y:S08]  /*0630*/  BRA.U !UP0, `(.L_x_3) ;  /* 0x00000001087c7547 */ /* 0x000ff0000b800000 */
[----:B------:R-:W1:Y:S01]  /*0640*/  LDC.64 R4, c[0x0][0x388] ;  /* 0x0000e200ff047b82 */ /* 0x000e620000000a00 */
[----:B------:R-:W2:Y:S01]  /*0650*/  LDCU.64 UR8, c[0x0][0x380] ;  /* 0x00007000ff0877ac */ /* 0x000ea20008000a00 */
[----:B------:R-:W-:Y:S01]  /*0660*/  MOV R2, UR4 ;  /* 0x0000000400027c02 */ /* 0x000fe20008000f00 */
[C---:B------:R-:W-:Y:S01]  /*0670*/  VIADD R3, R14.reuse, UR4 ;  /* 0x000000040e037c36 */ /* 0x040fe20008000000 */
[----:B------:R-:W-:Y:S02]  /*0680*/  IADD3 R10, P0, PT, R14, UR4, RZ ;  /* 0x000000040e0a7c10 */ /* 0x000fe4000ff1e0ff */
[----:B------:R-:W-:Y:S01]  /*0690*/  MOV R11, UR18 ;  /* 0x00000012000b7c02 */ /* 0x000fe20008000f00 */
[----:B------:R-:W-:Y:S01]  /*06a0*/  IMAD R9, R2, UR18, R13 ;  /* 0x0000001202097c24 */ /* 0x000fe2000f8e020d */
[----:B------:R-:W3:Y:S01]  /*06b0*/  LDC.64 R6, c[0x0][0x380] ;  /* 0x0000e000ff067b82 */ /* 0x000ee20000000a00 */
[----:B------:R-:W-:Y:S02]  /*06c0*/  IMAD.U32 R17, RZ, RZ, UR18 ;  /* 0x00000012ff117e24 */ /* 0x000fe4000f8e00ff */
[----:B-1----:R-:W-:Y:S01]  /*06d0*/  IMAD.WIDE R4, R9, 0x4, R4 ;  /* 0x0000000409047825 */ /* 0x002fe200078e0204 */
[----:B------:R-:W-:-:S05]  /*06e0*/  MOV R9, UR18 ;  /* 0x0000001200097c02 */ /* 0x000fca0008000f00 */
[----:B------:R-:W-:Y:S02]  /*06f0*/  IMAD.WIDE R8, R9, 0x4, R4 ;  /* 0x0000000409087825 */ /* 0x000fe400078e0204 */
[----:B0-----:R-:W4:Y:S02]  /*0700*/  LDG.E R4, desc[UR16][R4.64] ;  /* 0x0000001004047981 */ /* 0x001f24000c1e1900 */
[----:B---3--:R-:W-:Y:S01]  /*0710*/  IMAD.WIDE.U32 R6, R3, 0x4, R6 ;  /* 0x0000000403067825 */ /* 0x008fe200078e0006 */
[----:B------:R-:W-:Y:S01]  /*0720*/  IADD3.X R3, PT, PT, RZ, RZ, RZ, P0, !PT ;  /* 0x000000ffff037210 */ /* 0x000fe200007fe4ff */
[----:B------:R-:W3:Y:S01]  /*0730*/  LDG.E R15, desc[UR16][R8.64] ;  /* 0x00000010080f7981 */ /* 0x000ee2000c1e1900 */
[----:B--2---:R-:W-:-:S03]  /*0740*/  LEA R2, P0, R10, UR8, 0x2 ;  /* 0x000000080a027c11 */ /* 0x004fc6000f8010ff */
[----:B------:R-:W4:Y:S01]  /*0750*/  LDG.E R7, desc[UR16][R6.64] ;  /* 0x0000001006077981 */ /* 0x000f22000c1e1900 */
[----:B------:R-:W-:Y:S01]  /*0760*/  LEA.HI.X R3, R10, UR9, R3, 0x2, P0 ;  /* 0x000000090a037c11 */ /* 0x000fe200080f1403 */
[----:B------:R-:W-:-:S04]  /*0770*/  IMAD.WIDE R10, R11, 0x4, R8 ;  /* 0x000000040b0a7825 */ /* 0x000fc800078e0208 */
[----:B------:R-:W3:Y:S01]  /*0780*/  LDG.E R18, desc[UR16][R2.64+0x4] ;  /* 0x0000041002127981 */ /* 0x000ee2000c1e1900 */
[----:B------:R-:W-:-:S03]  /*0790*/  IMAD.WIDE R16, R17, 0x4, R10 ;  /* 0x0000000411107825 */ /* 0x000fc600078e020a */
[----:B------:R-:W2:Y:S04]  /*07a0*/  LDG.E R19, desc[UR16][R10.64] ;  /* 0x000000100a137981 */ /* 0x000ea8000c1e1900 */
[----:B------:R-:W2:Y:S04]  /*07b0*/  LDG.E R20, desc[UR16][R2.64+0x8] ;  /* 0x0000081002147981 */ /* 0x000ea8000c1e1900 */
[----:B------:R-:W5:Y:S04]  /*07c0*/  LDG.E R22, desc[UR16][R2.64+0xc] ;  /* 0x00000c1002167981 */ /* 0x000f68000c1e1900 */
[----:B------:R-:W5:Y:S01]  /*07d0*/  LDG.E R16, desc[UR16][R16.64] ;  /* 0x0000001010107981 */ /* 0x000f62000c1e1900 */
[----:B------:R-:W-:Y:S01]  /*07e0*/  UIADD3 UR4, UPT, UPT, UR4, 0x4, URZ ;  /* 0x0000000404047890 */ /* 0x000fe2000fffe0ff */
[----:B----4-:R-:W-:-:S04]  /*07f0*/  FFMA R7, R7, R4, R0 ;  /* 0x0000000407077223 */ /* 0x010fc80000000000 */
[----:B---3--:R-:W-:-:S04]  /*0800*/  FFMA R7, R18, R15, R7 ;  /* 0x0000000f12077223 */ /* 0x008fc80000000007 */
[----:B--2---:R-:W-:-:S04]  /*0810*/  FFMA R7, R20, R19, R7 ;  /* 0x0000001314077223 */ /* 0x004fc80000000007 */
[----:B-----5:R-:W-:-:S07]  /*0820*/  FFMA R0, R22, R16, R7 ;  /* 0x0000001016007223 */ /* 0x020fce0000000007 */
.L_x_3:
[----:B------:R-:W-:Y:S05]  /*0830*/  BRA.U !UP1, `(.L_x_2) ;  /* 0x0000000109a87547 */ /* 0x000fea000b800000 */
[----:B------:R-:W-:Y:S01]  /*0840*/  UISETP.NE.AND UP0, UPT, UR7, 0x1, UPT ;  /* 0x000000010700788c */ /* 0x000fe2000bf05270 */
[----:B------:R-:W-:Y:S01]  /*0850*/  IMAD.U32 R2, RZ, RZ, UR4 ;  /* 0x00000004ff027e24 */ /* 0x000fe2000f8e00ff */
[----:B------:R-:W-:Y:S02]  /*0860*/  ULOP3.LUT UR7, UR18, 0x1, URZ, 0xc0, !UPT ;  /* 0x0000000112077892 */ /* 0x000fe4000f8ec0ff */
[----:B------:R-:W-:Y:S02]  /*0870*/  IMAD.U32 R17, RZ, RZ, UR18 ;  /* 0x00000012ff117e24 */ /* 0x000fe4000f8e00ff */
[----:B------:R-:W-:Y:S01]  /*0880*/  UISETP.NE.U32.AND UP1, UPT, UR7, 0x1, UPT ;  /* 0x000000010700788c */ /* 0x000fe2000bf25070 */
[----:B------:R-:W-:-:S04]  /*0890*/  PLOP3.LUT P1, PT, PT, PT, UP0, 0x80, 0x8 ;  /* 0x000000000008781c */ /* 0x000fc80003f2f008 */
[----:B------:R-:W1:Y:S01]  /*08a0*/  @UP0 LDCU.128 UR8, c[0x0][0x380] ;  /* 0x00007000ff0807ac */ /* 0x000e620008000c00 */
[----:B------:R-:W-:Y:S01]  /*08b0*/  PLOP3.LUT P0, PT, PT, PT, UP1, 0x80, 0x8 ;  /* 0x000000000008781c */ /* 0x000fe20003f0f018 */
[----:B------:R-:W2:Y:S04]  /*08c0*/  @UP0 LDCU.64 UR12, c[0x0][0x380] ;  /* 0x00007000ff0c07ac */ /* 0x000ea80008000a00 */
[----:B------:R-:W3:Y:S03]  /*08d0*/  @!UP1 LDCU.128 UR20, c[0x0][0x380] ;  /* 0x00007000ff1497ac */ /* 0x000ee60008000c00 */
[C---:B------:R-:W-:Y:S02]  /*08e0*/  @P1 IADD3 R3, PT, PT, R14.reuse, UR4, RZ ;  /* 0x000000040e031c10 */ /* 0x040fe4000fffe0ff */
[----:B------:R-:W-:Y:S01]  /*08f0*/  @P1 IADD3 R6, P2, PT, R14, UR4, RZ ;  /* 0x000000040e061c10 */ /* 0x000fe2000ff5e0ff */
[----:B------:R-:W-:-:S03]  /*0900*/  @UP0 UIADD3 UR4, UPT, UPT, UR4, 0x2, URZ ;  /* 0x0000000204040890 */ /* 0x000fc6000fffe0ff */
[----:B------:R-:W-:Y:S02]  /*0910*/  @P1 IADD3.X R7, PT, PT, RZ, RZ, RZ, P2, !PT ;  /* 0x000000ffff071210 */ /* 0x000fe400017fe4ff */
[----:B-1----:R-:W-:Y:S02]  /*0920*/  MOV R10, UR8 ;  /* 0x00000008000a7c02 */ /* 0x002fe40008000f00 */
[----:B------:R-:W-:Y:S02]  /*0930*/  MOV R11, UR9 ;  /* 0x00000009000b7c02 */ /* 0x000fe40008000f00 */
[----:B------:R-:W-:Y:S02]  /*0940*/  MOV R4, UR10 ;  /* 0x0000000a00047c02 */ /* 0x000fe40008000f00 */
[----:B------:R-:W-:Y:S01]  /*0950*/  MOV R5, UR11 ;  /* 0x0000000b00057c02 */ /* 0x000fe20008000f00 */
[----:B------:R-:W-:-:S04]  /*0960*/  @P1 IMAD.WIDE.U32 R10, R3, 0x4, R10 ;  /* 0x00000004030a1825 */ /* 0x000fc800078e000a */
[----:B------:R-:W-:Y:S01]  /*0970*/  @P1 IMAD R3, R2, UR18, R13 ;  /* 0x0000001202031c24 */ /* 0x000fe2000f8e020d */
[----:B--2---:R-:W-:Y:S01]  /*0980*/  @P1 LEA R2, P2, R6, UR12, 0x2 ;  /* 0x0000000c06021c11 */ /* 0x004fe2000f8410ff */
[----:B------:R-:W-:Y:S01]  /*0990*/  @!P0 VIADD R15, R14, UR4 ;  /* 0x000000040e0f8c36 */ /* 0x000fe20008000000 */
[----:B------:R-:W-:Y:S01]  /*09a0*/  MOV R18, UR4 ;  /* 0x0000000400127c02 */ /* 0x000fe20008000f00 */
[----:B------:R-:W-:Y:S01]  /*09b0*/  @P1 IMAD.WIDE R4, R3, 0x4, R4 ;  /* 0x0000000403041825 */ /* 0x000fe200078e0204 */
[----:B------:R-:W-:Y:S01]  /*09c0*/  @P1 LEA.HI.X R3, R6, UR13, R7, 0x2, P2 ;  /* 0x0000000d06031c11 */ /* 0x000fe200090f1407 */
[----:B0-----:R-:W2:Y:S01]  /*09d0*/  @P1 LDG.E R11, desc[UR16][R10.64] ;  /* 0x000000100a0b1981 */ /* 0x001ea2000c1e1900 */
[----:B---3--:R-:W-:Y:S01]  /*09e0*/  MOV R8, UR20 ;  /* 0x0000001400087c02 */ /* 0x008fe20008000f00 */
[----:B------:R-:W-:Y:S01]  /*09f0*/  @!P0 IMAD R19, R18, UR18, R13 ;  /* 0x0000001212138c24 */ /* 0x000fe2000f8e020d */
[----:B------:R-:W-:Y:S01]  /*0a00*/  MOV R9, UR21 ;  /* 0x0000001500097c02 */ /* 0x000fe20008000f00 */
[----:B------:R-:W-:Y:S01]  /*0a10*/  @P1 IMAD.WIDE R16, R17, 0x4, R4 ;  /* 0x0000000411101825 */ /* 0x000fe200078e0204 */
[----:B------:R-:W-:Y:S01]  /*0a20*/  MOV R6, UR22 ;  /* 0x0000001600067c02 */ /* 0x000fe20008000f00 */
[----:B------:R-:W2:Y:S01]  /*0a30*/  @P1 LDG.E R4, desc[UR16][R4.64] ;  /* 0x0000001004041981 */ /* 0x000ea2000c1e1900 */
[----:B------:R-:W-:Y:S01]  /*0a40*/  MOV R7, UR23 ;  /* 0x0000001700077c02 */ /* 0x000fe20008000f00 */
[----:B------:R-:W-:-:S02]  /*0a50*/  @!P0 IMAD.WIDE.U32 R8, R15, 0x4, R8 ;  /* 0x000000040f088825 */ /* 0x000fc400078e0008 */
[----:B------:R-:W3:Y:S02]  /*0a60*/  @P1 LDG.E R16, desc[UR16][R16.64] ;  /* 0x0000001010101981 */ /* 0x000ee4000c1e1900 */
[----:B------:R-:W-:Y:S02]  /*0a70*/  @!P0 IMAD.WIDE R6, R19, 0x4, R6 ;  /* 0x0000000413068825 */ /* 0x000fe400078e0206 */
[----:B------:R-:W3:Y:S04]  /*0a80*/  @P1 LDG.E R2, desc[UR16][R2.64+0x4] ;  /* 0x0000041002021981 */ /* 0x000ee8000c1e1900 */
[----:B------:R-:W4:Y:S04]  /*0a90*/  @!P0 LDG.E R9, desc[UR16][R8.64] ;  /* 0x0000001008098981 */ /* 0x000f28000c1e1900 */
[----:B------:R-:W4:Y:S01]  /*0aa0*/  @!P0 LDG.E R6, desc[UR16][R6.64] ;  /* 0x0000001006068981 */ /* 0x000f22000c1e1900 */
[----:B--2---:R-:W-:-:S04]  /*0ab0*/  @P1 FFMA R11, R11, R4, R0 ;  /* 0x000000040b0b1223 */ /* 0x004fc80000000000 */
[----:B---3--:R-:W-:-:S04]  /*0ac0*/  @P1 FFMA R0, R2, R16, R11 ;  /* 0x0000001002001223 */ /* 0x008fc8000000000b */
[----:B----4-:R-:W-:-:S07]  /*0ad0*/  @!P0 FFMA R0, R9, R6, R0 ;  /* 0x0000000609008223 */ /* 0x010fce0000000000 */
.L_x_2:
[----:B------:R-:W-:Y:S01]  /*0ae0*/  HFMA2 R5, -RZ, RZ, -19.1875, -19.203125 ;  /* 0xcccccccdff057431 */ /* 0x000fe200000001ff */
[----:B------:R-:W1:Y:S01]  /*0af0*/  LDC.64 R2, c[0x0][0x390] ;  /* 0x0000e400ff027b82 */ /* 0x000e620000000a00 */
[----:B------:R-:W-:-:S03]  /*0b00*/  IMAD.IADD R13, R13, 0x1, R14 ;  /* 0x000000010d0d7824 */ /* 0x000fc600078e020e */
[----:B------:R-:W-:-:S05]  /*0b10*/  IMAD R12, R12, R5, 0x66666666 ;  /* 0x666666660c0c7424 */ /* 0x000fca00078e0205 */
[----:B------:R-:W-:-:S04]  /*0b20*/  SHF.L.W.U32.HI R12, R12, 0x1f, R12 ;  /* 0x0000001f0c0c7819 */ /* 0x000fc80000010e0c */
[----:B------:R-:W-:Y:S01]  /*0b30*/  ISETP.GT.U32.AND P0, PT, R12, 0x19999999, PT ;  /* 0x199999990c00780c */ /* 0x000fe20003f04070 */
[----:B-1----:R-:W-:-:S05]  /*0b40*/  IMAD.WIDE R2, R13, 0x4, R2 ;  /* 0x000000040d027825 */ /* 0x002fca00078e0202 */
[----:B0-----:R0:W-:Y:S07]  /*0b50*/  STG.E desc[UR16][R2.64], R0 ;  /* 0x0000000002007986 */ /* 0x0011ee000c101910 */
[----:B------:R-:W-:Y:S05]  /*0b60*/  @P0 EXIT ;  /* 0x000000000000094d */ /* 0x000fea0003800000 */
[----:B0-----:R-:W0:Y:S01]  /*0b70*/  F2F.F64.F32 R2, R0 ;  /* 0x0000000000027310 */ /* 0x001e220000201800 */
[----:B------:R-:W-:Y:S01]  /*0b80*/  MOV R8, 0x0 ;  /* 0x0000000000087802 */ /* 0x000fe20000000f00 */
[----:B------:R-:W1:Y:S01]  /*0b90*/  LDCU.64 UR8, c[0x4][0x8] ;  /* 0x01000100ff0877ac */ /* 0x000e620008000a00 */
[----:B------:R-:W-:Y:S02]  /*0ba0*/  MOV R6, UR6 ;  /* 0x0000000600067c02 */ /* 0x000fe40008000f00 */
[----:B------:R-:W-:Y:S02]  /*0bb0*/  MOV R7, UR5 ;  /* 0x0000000500077c02 */ /* 0x000fe40008000f00 */
[----:B------:R-:W2:Y:S01]  /*0bc0*/  LDC.64 R8, c[0x4][R8] ;  /* 0x0100000008087b82 */ /* 0x000ea20000000a00 */
[----:B0-----:R0:W-:Y:S01]  /*0bd0*/  STL.64 [R1], R2 ;  /* 0x0000000201007387 */ /* 0x0011e20000100a00 */
[----:B-1----:R-:W-:Y:S02]  /*0be0*/  MOV R4, UR8 ;  /* 0x0000000800047c02 */ /* 0x002fe40008000f00 */
[----:B------:R-:W-:-:S07]  /*0bf0*/  MOV R5, UR9 ;  /* 0x0000000900057c02 */ /* 0x000fce0008000f00 */
[----:B------:R-:W-:-:S07]  /*0c00*/  LEPC R20, `(.L_x_4) ;  /* 0x000000001014794e */ /* 0x000fce0000000000 */
[----:B0-2---:R-:W-:Y:S05]  /*0c10*/  CALL.ABS.NOINC R8 ;  /* 0x0000000008007343 */ /* 0x005fea0003c00000 */
.L_x_4:
[----:B------:R-:W-:Y:S05]  /*0c20*/  EXIT ;  /* 0x000000000000794d */ /* 0x000fea0003800000 */
.L_x_5:
[----:B------:R-:W-:-:S00]  /*0c30*/  BRA `(.L_x_5) ;  /* 0xfffffffc00fc7947 */ /* 0x000fc0000383ffff */
[----:B------:R-:W-:-:S00]  /*0c40*/  NOP ;  /* 0x0000000000007918 */ /* 0x000fc00000000000 */
        /* <DEDUP_REMOVED lines=11> */
.L_x_12:


//--------------------- .text._Z15matrixMulKernelPfS_S_i --------------------------
	.section	.text._Z15matrixMulKernelPfS_S_i,"ax",@progbits
	.align	128
        .global         _Z15matrixMulKernelPfS_S_i
        .type           _Z15matrixMulKernelPfS_S_i,@function
        .size           _Z15matrixMulKernelPfS_S_i,(.L_x_13 - _Z15matrixMulKernelPfS_S_i)
        .other          _Z15matrixMulKernelPfS_S_i,@"STO_CUDA_ENTRY STV_DEFAULT"
_Z15matrixMulKernelPfS_S_i:
.text._Z15matrixMulKernelPfS_S_i:
        /* <DEDUP_REMOVED lines=39> */
.L_x_7:
        /* <DEDUP_REMOVED lines=54> */
.L_x_6:
        /* <DEDUP_REMOVED lines=38> */
.L_x_9:
        /* <DEDUP_REMOVED lines=43> */
.L_x_8:
[----:B------:R-:W1:Y:S01]  /*0ae0*/  LDC.64 R2, c[0x0][0x390] ;  /* 0x0000e400ff027b82 */ /* 0x000e620000000a00 */
[----:B------:R-:W-:Y:S02]  /*0af0*/  LOP3.LUT R12, R12, 0x3ff, RZ, 0xc0, !PT ;  /* 0x000003ff0c0c7812 */ /* 0x000fe400078ec0ff */
[----:B------:R-:W-:Y:S02]  /*0b00*/  IADD3 R13, PT, PT, R13, R14, RZ ;  /* 0x0000000e0d0d7210 */ /* 0x000fe40007ffe0ff */
[----:B------:R-:W-:-:S03]  /*0b10*/  ISETP.NE.AND P0, PT, R12, 0x2, PT ;  /* 0x000000020c00780c */ /* 0x000fc60003f05270 */
[----:B-1----:R-:W-:-:S05]  /*0b20*/  IMAD.WIDE R2, R13, 0x4, R2 ;  /* 0x000000040d027825 */ /* 0x002fca00078e0202 */
[----:B0-----:R0:W-:Y:S05]  /*0b30*/  STG.E desc[UR16][R2.64], R0 ;  /* 0x0000000002007986 */ /* 0x0011ea000c101910 */
        /* <DEDUP_REMOVED lines=8> */
[----:B-1----:R-:W-:Y:S01]  /*0bc0*/  IMAD.U32 R4, RZ, RZ, UR8 ;  /* 0x00000008ff047e24 */ /* 0x002fe2000f8e00ff */
[----:B------:R-:W-:-:S07]  /*0bd0*/  MOV R5, UR9 ;  /* 0x0000000900057c02 */ /* 0x000fce0008000f00 */
[----:B------:R-:W-:-:S07]  /*0be0*/  LEPC R20, `(.L_x_10) ;  /* 0x000000001014794e */ /* 0x000fce0000000000 */
[----:B0-2---:R-:W-:Y:S05]  /*0bf0*/  CALL.ABS.NOINC R8 ;  /* 0x0000000008007343 */ /* 0x005fea0003c00000 */
.L_x_10:
[----:B------:R-:W-:Y:S05]  /*0c00*/  EXIT ;  /* 0x000000000000794d */ /* 0x000fea0003800000 */
.L_x_11:
        /* <DEDUP_REMOVED lines=15> */
.L_x_13:


//--------------------- .nv.global.init           --------------------------
	.section	.nv.global.init,"aw",@progbits
.nv.global.init:
	.type		$str,@object
	.size		$str,(.L_0 - $str)
$str:
        /*0000*/ 	.byte	0x73, 0x75, 0x6d, 0x20, 0x69, 0x73, 0x20, 0x3a, 0x20, 0x25, 0x66, 0x20, 0x20, 0x20, 0x7c, 0x20
        /*0010*/ 	.byte	0x00
.L_0:


//--------------------- .nv.shared.reserved.0     --------------------------
	.section	.nv.shared.reserved.0,"aw",@nobits
	.weak		__nv_reservedSMEM_offset_0_alias
	.size		__nv_reservedSMEM_offset_0_alias, 0, 64
	.other		__nv_reservedSMEM_offset_0_alias,@"STO_CUDA_RESERVED_SHARED STV_DEFAULT"
__nv_reservedSMEM_offset_0_alias:
	.zero		0
	.zero		64


//--------------------- .nv.constant0._Z12packetKernelPfS_S_i --------------------------
	.section	.nv.constant0._Z12packetKernelPfS_S_i,"a",@progbits
	.sectionflags	@""
	.align	4
.nv.constant0._Z12packetKernelPfS_S_i:
	.zero		924


//--------------------- .nv.constant0._Z15matrixMulKernelPfS_S_i --------------------------
	.section	.nv.constant0._Z15matrixMulKernelPfS_S_i,"a",@progbits
	.sectionflags	@""
	.align	4
.nv.constant0._Z15matrixMulKernelPfS_S_i:
	.zero		924


//--------------------- SYMBOLS --------------------------

	.type		.nv.reservedSmem.offset0,@object
	.size		.nv.reservedSmem.offset0,0x4
	.type		vprintf,@function
